	.headerflags	@"EF_CUDA_TEXMODE_UNIFIED EF_CUDA_64BIT_ADDRESS EF_CUDA_ACCELERATORS EF_CUDA_SM90 EF_CUDA_VIRTUAL_SM(EF_CUDA_SM90)"
	.elftype	@"ET_EXEC"


//--------------------- .nv.info                  --------------------------
	.section	.nv.info,"",@"SHT_CUDA_INFO"
	.align	4


	//----- nvinfo : EIATTR_REGCOUNT
	.align		4
        /*0000*/ 	.byte	0x04, 0x2f
        /*0002*/ 	.short	(.L_3 - .L_2)
	.align		4
.L_2:
        /*0004*/ 	.word	index@(triton_poi_fused__native_batch_norm_legit_no_training_convolution_relu_threshold_backward_32)
        /*0008*/ 	.word	0x00000020


	//----- nvinfo : EIATTR_MIN_STACK_SIZE
	.align		4
.L_3:
        /*000c*/ 	.byte	0x04, 0x12
        /*000e*/ 	.short	(.L_5 - .L_4)
	.align		4
.L_4:
        /*0010*/ 	.word	index@(triton_poi_fused__native_batch_norm_legit_no_training_convolution_relu_threshold_backward_32)
        /*0014*/ 	.word	0x00000000


	//----- nvinfo : EIATTR_FRAME_SIZE
	.align		4
.L_5:
        /*0018*/ 	.byte	0x04, 0x11
        /*001a*/ 	.short	(.L_7 - .L_6)
	.align		4
.L_6:
        /*001c*/ 	.word	index@(triton_poi_fused__native_batch_norm_legit_no_training_convolution_relu_threshold_backward_32)
        /*0020*/ 	.word	0x00000000


	//----- nvinfo : EIATTR_MIN_STACK_SIZE
	.align		4
.L_7:
        /*0024*/ 	.byte	0x04, 0x12
        /*0026*/ 	.short	(.L_9 - .L_8)
	.align		4
.L_8:
        /*0028*/ 	.word	index@(triton_poi_fused__native_batch_norm_legit_no_training_convolution_relu_threshold_backward_32)
        /*002c*/ 	.word	0x00000000
.L_9:


//--------------------- .nv.info.triton_poi_fused__native_batch_norm_legit_no_training_convolution_relu_threshold_backward_32 --------------------------
	.section	.nv.info.triton_poi_fused__native_batch_norm_legit_no_training_convolution_relu_threshold_backward_32,"",@"SHT_CUDA_INFO"
	.sectionflags	@""
	.align	4


	//----- nvinfo : EIATTR_CUDA_API_VERSION
	.align		4
        /*0000*/ 	.byte	0x04, 0x37
        /*0002*/ 	.short	(.L_11 - .L_10)
.L_10:
        /*0004*/ 	.word	0x0000007c


	//----- nvinfo : EIATTR_KPARAM_INFO
	.align		4
.L_11:
        /*0008*/ 	.byte	0x04, 0x17
        /*000a*/ 	.short	(.L_13 - .L_12)
.L_12:
        /*000c*/ 	.word	0x00000000
        /*0010*/ 	.short	0x0008
        /*0012*/ 	.short	0x0040
        /*0014*/ 	.byte	0x00, 0xf0, 0x11, 0x00


	//----- nvinfo : EIATTR_KPARAM_INFO
	.align		4
.L_13:
        /*0018*/ 	.byte	0x04, 0x17
        /*001a*/ 	.short	(.L_15 - .L_14)
.L_14:
        /*001c*/ 	.word	0x00000000
        /*0020*/ 	.short	0x0007
        /*0022*/ 	.short	0x0038
        /*0024*/ 	.byte	0x00, 0xf4, 0x21, 0x00


	//----- nvinfo : EIATTR_KPARAM_INFO
	.align		4
.L_15:
        /*0028*/ 	.byte	0x04, 0x17
        /*002a*/ 	.short	(.L_17 - .L_16)
.L_16:
        /*002c*/ 	.word	0x00000000
        /*0030*/ 	.short	0x0006
        /*0032*/ 	.short	0x0030
        /*0034*/ 	.byte	0x00, 0xf4, 0x21, 0x00


	//----- nvinfo : EIATTR_KPARAM_INFO
	.align		4
.L_17:
        /*0038*/ 	.byte	0x04, 0x17
        /*003a*/ 	.short	(.L_19 - .L_18)
.L_18:
        /*003c*/ 	.word	0x00000000
        /*0040*/ 	.short	0x0005
        /*0042*/ 	.short	0x0028
        /*0044*/ 	.byte	0x00, 0xf4, 0x21, 0x00


	//----- nvinfo : EIATTR_KPARAM_INFO
	.align		4
.L_19:
        /*0048*/ 	.byte	0x04, 0x17
        /*004a*/ 	.short	(.L_21 - .L_20)
.L_20:
        /*004c*/ 	.word	0x00000000
        /*0050*/ 	.short	0x0004
        /*0052*/ 	.short	0x0020
        /*0054*/ 	.byte	0x00, 0xf4, 0x21, 0x00


	//----- nvinfo : EIATTR_KPARAM_INFO
	.align		4
.L_21:
        /*0058*/ 	.byte	0x04, 0x17
        /*005a*/ 	.short	(.L_23 - .L_22)
.L_22:
        /*005c*/ 	.word	0x00000000
        /*0060*/ 	.short	0x0003
        /*0062*/ 	.short	0x0018
        /*0064*/ 	.byte	0x00, 0xf4, 0x21, 0x00


	//----- nvinfo : EIATTR_KPARAM_INFO
	.align		4
.L_23:
        /*0068*/ 	.byte	0x04, 0x17
        /*006a*/ 	.short	(.L_25 - .L_24)
.L_24:
        /*006c*/ 	.word	0x00000000
        /*0070*/ 	.short	0x0002
        /*0072*/ 	.short	0x0010
        /*0074*/ 	.byte	0x00, 0xf4, 0x21, 0x00


	//----- nvinfo : EIATTR_KPARAM_INFO
	.align		4
.L_25:
        /*0078*/ 	.byte	0x04, 0x17
        /*007a*/ 	.short	(.L_27 - .L_26)
.L_26:
        /*007c*/ 	.word	0x00000000
        /*0080*/ 	.short	0x0001
        /*0082*/ 	.short	0x0008
        /*0084*/ 	.byte	0x00, 0xf4, 0x21, 0x00


	//----- nvinfo : EIATTR_KPARAM_INFO
	.align		4
.L_27:
        /*0088*/ 	.byte	0x04, 0x17
        /*008a*/ 	.short	(.L_29 - .L_28)
.L_28:
        /*008c*/ 	.word	0x00000000
        /*0090*/ 	.short	0x0000
        /*0092*/ 	.short	0x0000
        /*0094*/ 	.byte	0x00, 0xf4, 0x21, 0x00


	//----- nvinfo : EIATTR_SPARSE_MMA_MASK
	.align		4
.L_29:
        /*0098*/ 	.byte	0x03, 0x50
        /*009a*/ 	.short	0x0000


	//----- nvinfo : EIATTR_MAXREG_COUNT
	.align		4
        /*009c*/ 	.byte	0x03, 0x1b
        /*009e*/ 	.short	0x00ff


	//----- nvinfo : EIATTR_EXIT_INSTR_OFFSETS
	.align		4
        /*00a0*/ 	.byte	0x04, 0x1c
        /*00a2*/ 	.short	(.L_31 - .L_30)


	//   ....[0]....
.L_30:
        /*00a4*/ 	.word	0x000009a0


	//----- nvinfo : EIATTR_REQNTID
	.align		4
.L_31:
        /*00a8*/ 	.byte	0x04, 0x10
        /*00aa*/ 	.short	(.L_33 - .L_32)
.L_32:
        /*00ac*/ 	.word	0x00000080
        /*00b0*/ 	.word	0x00000001
        /*00b4*/ 	.word	0x00000001


	//----- nvinfo : EIATTR_CBANK_PARAM_SIZE
	.align		4
.L_33:
        /*00b8*/ 	.byte	0x03, 0x19
        /*00ba*/ 	.short	0x0044


	//----- nvinfo : EIATTR_PARAM_CBANK
	.align		4
        /*00bc*/ 	.byte	0x04, 0x0a
        /*00be*/ 	.short	(.L_35 - .L_34)
	.align		4
.L_34:
        /*00c0*/ 	.word	index@(.nv.constant0.triton_poi_fused__native_batch_norm_legit_no_training_convolution_relu_threshold_backward_32)
        /*00c4*/ 	.short	0x0210
        /*00c6*/ 	.short	0x0044


	//----- nvinfo : EIATTR_SW_WAR
	.align		4
.L_35:
        /*00c8*/ 	.byte	0x04, 0x36
        /*00ca*/ 	.short	(.L_37 - .L_36)
.L_36:
        /*00cc*/ 	.word	0x00000008
.L_37:


//--------------------- .nv.callgraph             --------------------------
	.section	.nv.callgraph,"",@"SHT_CUDA_CALLGRAPH"
	.align	4
	.sectionentsize	8
	.align		4
        /*0000*/ 	.word	0x00000000
	.align		4
        /*0004*/ 	.word	0xffffffff
	.align		4
        /*0008*/ 	.word	0x00000000
	.align		4
        /*000c*/ 	.word	0xfffffffe
	.align		4
        /*0010*/ 	.word	0x00000000
	.align		4
        /*0014*/ 	.word	0xfffffffd
	.align		4
        /*0018*/ 	.word	0x00000000
	.align		4
        /*001c*/ 	.word	0xfffffffc


//--------------------- .nv.constant4             --------------------------
	.section	.nv.constant4,"a",@progbits
	.align	8
	.align		8
.nv.constant4:
        /*0000*/ 	.dword	_$_str
	.align		8
        /*0008*/ 	.dword	_$_str_$_2


//--------------------- .text.triton_poi_fused__native_batch_norm_legit_no_training_convolution_relu_threshold_backward_32 --------------------------
	.section	.text.triton_poi_fused__native_batch_norm_legit_no_training_convolution_relu_threshold_backward_32,"ax",@progbits
	.sectionflags	@"SHF_BARRIERS=1"
	.align	128
        .global         triton_poi_fused__native_batch_norm_legit_no_training_convolution_relu_threshold_backward_32
        .type           triton_poi_fused__native_batch_norm_legit_no_training_convolution_relu_threshold_backward_32,@function
        .size           triton_poi_fused__native_batch_norm_legit_no_training_convolution_relu_threshold_backward_32,(.L_x_1 - triton_poi_fused__native_batch_norm_legit_no_training_convolution_relu_threshold_backward_32)
        .other          triton_poi_fused__native_batch_norm_legit_no_training_convolution_relu_threshold_backward_32,@"STO_CUDA_ENTRY STV_DEFAULT"
triton_poi_fused__native_batch_norm_legit_no_training_convolution_relu_threshold_backward_32:
.text.triton_poi_fused__native_batch_norm_legit_no_training_convolution_relu_threshold_backward_32:
[----:B------:R-:W-:Y:S01]  /*0000*/  LDC R1, c[0x0][0x28] ;  /* 0x00000a00ff017b82 */ /* 0x000fe20000000800 */
[----:B------:R-:W1:Y:S07]  /*0010*/  S2R R16, SR_TID.X ;  /* 0x0000000000107919 */ /* 0x000e6e0000002100 */
[----:B------:R-:W2:Y:S01]  /*0020*/  LDC.64 R12, c[0x0][0x228] ;  /* 0x00008a00ff0c7b82 */ /* 0x000ea20000000a00 */
[----:B------:R-:W-:Y:S01]  /*0030*/  ULDC.64 UR6, c[0x0][0x208] ;  /* 0x0000820000067ab9 */ /* 0x000fe20000000a00 */
[----:B------:R-:W3:Y:S06]  /*0040*/  S2R R0, SR_CTAID.X ;  /* 0x0000000000007919 */ /* 0x000eec0000002500 */
[----:B------:R-:W4:Y:S08]  /*0050*/  LDC.64 R22, c[0x0][0x210] ;  /* 0x00008400ff167b82 */ /* 0x000f300000000a00 */
[----:B------:R-:W5:Y:S08]  /*0060*/  LDC.64 R28, c[0x0][0x218] ;  /* 0x00008600ff1c7b82 */ /* 0x000f700000000a00 */
[----:B------:R-:W2:Y:S08]  /*0070*/  LDC.64 R24, c[0x0][0x220] ;  /* 0x00008800ff187b82 */ /* 0x000eb00000000a00 */
[----:B------:R-:W5:Y:S01]  /*0080*/  LDC.64 R14, c[0x0][0x230] ;  /* 0x00008c00ff0e7b82 */ /* 0x000f620000000a00 */
[----:B-1----:R-:W-:-:S07]  /*0090*/  IMAD.SHL.U32 R2, R16, 0x8, RZ ;  /* 0x0000000810027824 */ /* 0x002fce00078e00ff */
[----:B------:R-:W1:Y:S01]  /*00a0*/  S2UR UR5, SR_CgaCtaId ;  /* 0x00000000000579c3 */ /* 0x000e620000008800 */
[----:B---3--:R-:W-:Y:S01]  /*00b0*/  IMAD.SHL.U32 R19, R0, 0x400, RZ ;  /* 0x0000040000137824 */ /* 0x008fe200078e00ff */
[----:B------:R-:W-:Y:S01]  /*00c0*/  SHF.R.S32.HI R3, RZ, 0x15, R0 ;  /* 0x00000015ff037819 */ /* 0x000fe20000011400 */
[----:B------:R-:W-:Y:S01]  /*00d0*/  UMOV UR4, 0x400 ;  /* 0x0000040000047882 */ /* 0x000fe20000000000 */
[----:B------:R-:W-:Y:S01]  /*00e0*/  LOP3.LUT R2, R2, 0x3f8, RZ, 0xc0, !PT ;  /* 0x000003f802027812 */ /* 0x000fe200078ec0ff */
[----:B------:R-:W-:Y:S01]  /*00f0*/  ULDC.64 UR8, c[0x0][0x248] ;  /* 0x0000920000087ab9 */ /* 0x000fe20000000a00 */
[----:B------:R-:W-:Y:S02]  /*0100*/  SGXT R3, R3, 0x1 ;  /* 0x000000010303781a */ /* 0x000fe40000000200 */
[----:B------:R-:W-:-:S04]  /*0110*/  LOP3.LUT R0, R19, R2, RZ, 0xfc, !PT ;  /* 0x0000000213007212 */ /* 0x000fc800078efcff */
[----:B------:R-:W-:-:S04]  /*0120*/  LEA.HI R3, R3, R0, RZ, 0x8 ;  /* 0x0000000003037211 */ /* 0x000fc800078f40ff */
[----:B------:R-:W-:-:S04]  /*0130*/  SHF.R.S32.HI R3, RZ, 0x8, R3 ;  /* 0x00000008ff037819 */ /* 0x000fc80000011403 */
[----:B------:R-:W-:-:S04]  /*0140*/  LEA.HI R4, R3, R3, RZ, 0x8 ;  /* 0x0000000303047211 */ /* 0x000fc800078f40ff */
[----:B------:R-:W-:-:S05]  /*0150*/  LOP3.LUT R4, R4, 0xffffff00, RZ, 0xc0, !PT ;  /* 0xffffff0004047812 */ /* 0x000fca00078ec0ff */
[----:B------:R-:W-:-:S04]  /*0160*/  IMAD.IADD R17, R3, 0x1, -R4 ;  /* 0x0000000103117824 */ /* 0x000fc800078e0a04 */
[----:B--2---:R-:W-:-:S05]  /*0170*/  IMAD.WIDE R12, R17, 0x4, R12 ;  /* 0x00000004110c7825 */ /* 0x004fca00078e020c */
[----:B------:R2:W3:Y:S01]  /*0180*/  LDG.E.EL R21, desc[UR6][R12.64] ;  /* 0x000000060c157981 */ /* 0x0004e2000c2e1900 */
[----:B----4-:R-:W-:-:S04]  /*0190*/  IMAD.WIDE R26, R0, 0x4, R22 ;  /* 0x00000004001a7825 */ /* 0x010fc800078e0216 */
[C---:B-----5:R-:W-:Y:S01]  /*01a0*/  IMAD.WIDE R28, R17.reuse, 0x4, R28 ;  /* 0x00000004111c7825 */ /* 0x060fe200078e021c */
[----:B------:R-:W4:Y:S04]  /*01b0*/  LDG.E.128 R4, desc[UR6][R26.64] ;  /* 0x000000061a047981 */ /* 0x000f28000c1e1d00 */
[----:B------:R5:W4:Y:S01]  /*01c0*/  LDG.E.EL R3, desc[UR6][R28.64] ;  /* 0x000000061c037981 */ /* 0x000b22000c2e1900 */
[C---:B0-----:R-:W-:Y:S01]  /*01d0*/  IMAD.WIDE R24, R17.reuse, 0x4, R24 ;  /* 0x0000000411187825 */ /* 0x041fe200078e0218 */
[----:B--2---:R-:W0:Y:S02]  /*01e0*/  LDC.64 R12, c[0x0][0x238] ;  /* 0x00008e00ff0c7b82 */ /* 0x004e240000000a00 */
[----:B------:R-:W2:Y:S04]  /*01f0*/  LDG.E.128 R8, desc[UR6][R26.64+0x10] ;  /* 0x000010061a087981 */ /* 0x000ea8000c1e1d00 */
[----:B------:R0:W2:Y:S01]  /*0200*/  LDG.E.EL R20, desc[UR6][R24.64] ;  /* 0x0000000618147981 */ /* 0x0000a2000c2e1900 */
[----:B------:R-:W-:-:S04]  /*0210*/  IMAD.WIDE R14, R17, 0x4, R14 ;  /* 0x00000004110e7825 */ /* 0x000fc800078e020e */
[----:B0-----:R-:W-:Y:S02]  /*0220*/  IMAD.WIDE R12, R17, 0x4, R12 ;  /* 0x00000004110c7825 */ /* 0x001fe400078e020c */
[----:B------:R-:W2:Y:S04]  /*0230*/  LDG.E.EL R17, desc[UR6][R14.64] ;  /* 0x000000060e117981 */ /* 0x000ea8000c2e1900 */
[----:B------:R0:W2:Y:S01]  /*0240*/  LDG.E.EL R18, desc[UR6][R12.64] ;  /* 0x000000060c127981 */ /* 0x0000a2000c2e1900 */
[----:B-1----:R-:W-:Y:S01]  /*0250*/  UPRMT UR4, UR5, 0x654, UR4 ;  /* 0x0000065405047896 */ /* 0x002fe20008000004 */
[----:B------:R-:W-:Y:S01]  /*0260*/  IMAD.SHL.U32 R16, R16, 0x4, RZ ;  /* 0x0000000410107824 */ /* 0x000fe200078e00ff */
[----:B-----5:R-:W-:Y:S01]  /*0270*/  SHF.R.S32.HI R28, RZ, 0x1f, R19 ;  /* 0x0000001fff1c7819 */ /* 0x020fe20000011413 */
[----:B------:R-:W-:-:S03]  /*0280*/  IMAD.MOV.U32 R25, RZ, RZ, 0x3e800000 ;  /* 0x3e800000ff197424 */ /* 0x000fc600078e00ff */
[----:B------:R-:W-:Y:S02]  /*0290*/  LEA R2, R2, UR4, 0x2 ;  /* 0x0000000402027c11 */ /* 0x000fe4000f8e10ff */
[----:B------:R-:W-:Y:S01]  /*02a0*/  LOP3.LUT R16, R16, 0x1fc, RZ, 0xc0, !PT ;  /* 0x000001fc10107812 */ /* 0x000fe200078ec0ff */
[----:B---3--:R-:W-:-:S06]  /*02b0*/  FADD R21, R21, 9.9999997473787516356e-06 ;  /* 0x3727c5ac15157421 */ /* 0x008fcc0000000000 */
[----:B------:R-:W1:Y:S01]  /*02c0*/  MUFU.SQRT R21, R21 ;  /* 0x0000001500157308 */ /* 0x000e620000002000 */
[--C-:B----4-:R-:W-:Y:S01]  /*02d0*/  FADD R4, R4, R3.reuse ;  /* 0x0000000304047221 */ /* 0x110fe20000000000 */
[--C-:B------:R-:W-:Y:S01]  /*02e0*/  FADD R5, R5, R3.reuse ;  /* 0x0000000305057221 */ /* 0x100fe20000000000 */
[--C-:B------:R-:W-:Y:S01]  /*02f0*/  FADD R6, R6, R3.reuse ;  /* 0x0000000306067221 */ /* 0x100fe20000000000 */
[--C-:B------:R-:W-:Y:S01]  /*0300*/  FADD R7, R7, R3.reuse ;  /* 0x0000000307077221 */ /* 0x100fe20000000000 */
[--C-:B--2---:R-:W-:Y:S01]  /*0310*/  FADD R8, R8, R3.reuse ;  /* 0x0000000308087221 */ /* 0x104fe20000000000 */
[--C-:B------:R-:W-:Y:S01]  /*0320*/  FADD R9, R9, R3.reuse ;  /* 0x0000000309097221 */ /* 0x100fe20000000000 */
[--C-:B------:R-:W-:Y:S01]  /*0330*/  FADD R10, R10, R3.reuse ;  /* 0x000000030a0a7221 */ /* 0x100fe20000000000 */
[----:B------:R-:W-:Y:S01]  /*0340*/  FADD R11, R11, R3 ;  /* 0x000000030b0b7221 */ /* 0x000fe20000000000 */
[----:B------:R-:W-:Y:S01]  /*0350*/  STS.128 [R2], R4 ;  /* 0x0000000402007388 */ /* 0x000fe20000000c00 */
[----:B------:R-:W-:Y:S01]  /*0360*/  LEA R3, R16, UR4, 0x2 ;  /* 0x0000000410037c11 */ /* 0x000fe2000f8e10ff */
[C---:B------:R-:W-:Y:S01]  /*0370*/  FADD R27, -R20.reuse, R5 ;  /* 0x00000005141b7221 */ /* 0x040fe20000000100 */
[C---:B-1----:R-:W-:Y:S01]  /*0380*/  FSETP.GT.AND P0, PT, R21.reuse, 8.50705917302346158658e+37, PT ;  /* 0x7e8000001500780b */ /* 0x042fe20003f04000 */
[----:B------:R1:W-:Y:S01]  /*0390*/  STS.128 [R2+0x10], R8 ;  /* 0x0000100802007388 */ /* 0x0003e20000000c00 */
[----:B------:R-:W-:Y:S01]  /*03a0*/  FSETP.GEU.AND P1, PT, R21, 1.175494350822287508e-38, PT ;  /* 0x008000001500780b */ /* 0x000fe20003f2e000 */
[C---:B------:R-:W-:Y:S01]  /*03b0*/  FADD R29, -R20.reuse, R6 ;  /* 0x00000006141d7221 */ /* 0x040fe20000000100 */
[----:B------:R-:W-:Y:S01]  /*03c0*/  FSEL R25, R25, 1, P0 ;  /* 0x3f80000019197808 */ /* 0x000fe20000000000 */
[----:B------:R-:W-:Y:S01]  /*03d0*/  BAR.SYNC.DEFER_BLOCKING 0x0 ;  /* 0x0000000000007b1d */ /* 0x000fe20000010000 */
[----:B------:R-:W-:Y:S01]  /*03e0*/  FADD R26, -R20, R7 ;  /* 0x00000007141a7221 */ /* 0x000fe20000000100 */
[----:B------:R-:W-:-:S04]  /*03f0*/  LOP3.LUT R16, R19, R16, RZ, 0xfc, !PT ;  /* 0x0000001013107212 */ /* 0x000fc800078efcff */
[----:B------:R-:W-:Y:S01]  /*0400*/  ULDC.64 UR4, c[0x0][0x210] ;  /* 0x0000840000047ab9 */ /* 0x000fe20000000a00 */
[C---:B------:R-:W-:Y:S02]  /*0410*/  IMAD.SHL.U32 R19, R16.reuse, 0x4, RZ ;  /* 0x0000000410137824 */ /* 0x040fe400078e00ff */
[----:B------:R-:W-:Y:S01]  /*0420*/  @P0 FMUL R21, R21, 0.25 ;  /* 0x3e80000015150820 */ /* 0x000fe20000400000 */
[----:B------:R-:W-:-:S04]  /*0430*/  IMAD.WIDE R22, R16, 0x4, R22 ;  /* 0x0000000410167825 */ /* 0x000fc800078e0216 */
[----:B------:R-:W-:Y:S01]  /*0440*/  @!P1 FMUL R25, R25, 16777216 ;  /* 0x4b80000019199820 */ /* 0x000fe20000400000 */
[----:B------:R-:W-:Y:S01]  /*0450*/  SHF.L.U64.HI R28, R16, 0x2, R28 ;  /* 0x00000002101c7819 */ /* 0x000fe2000001021c */
[----:B------:R-:W-:Y:S01]  /*0460*/  @!P1 FMUL R21, R21, 16777216 ;  /* 0x4b80000015159820 */ /* 0x000fe20000400000 */
[C---:B-1----:R-:W-:Y:S01]  /*0470*/  FADD R8, -R20.reuse, R8 ;  /* 0x0000000814087221 */ /* 0x042fe20000000100 */
[C---:B------:R-:W-:Y:S01]  /*0480*/  FADD R9, -R20.reuse, R9 ;  /* 0x0000000914097221 */ /* 0x040fe20000000100 */
[C---:B------:R-:W-:Y:S01]  /*0490*/  FADD R11, -R20.reuse, R11 ;  /* 0x0000000b140b7221 */ /* 0x040fe20000000100 */
[----:B------:R1:W2:Y:S01]  /*04a0*/  MUFU.RCP R24, R21 ;  /* 0x0000001500187308 */ /* 0x0002a20000001000 */
[----:B0-----:R-:W0:Y:S01]  /*04b0*/  LDS.128 R12, [R3] ;  /* 0x00000000030c7984 */ /* 0x001e220000000c00 */
[----:B-1----:R-:W-:Y:S01]  /*04c0*/  FADD R21, -R20, R10 ;  /* 0x0000000a14157221 */ /* 0x002fe20000000100 */
[----:B--2---:R-:W-:Y:S01]  /*04d0*/  FMUL R24, R24, R25 ;  /* 0x0000001918187220 */ /* 0x004fe20000400000 */
[----:B------:R-:W-:Y:S01]  /*04e0*/  FADD R25, -R20, R4 ;  /* 0x0000000414197221 */ /* 0x000fe20000000100 */
[----:B------:R-:W-:Y:S01]  /*04f0*/  IADD3 R20, P0, R19, UR4, RZ ;  /* 0x0000000413147c10 */ /* 0x000fe2000ff1e0ff */
[----:B------:R-:W1:Y:S01]  /*0500*/  LDS.128 R4, [R3+0x800] ;  /* 0x0008000003047984 */ /* 0x000e620000000c00 */
[C---:B------:R-:W-:Y:S01]  /*0510*/  FMUL R10, R24.reuse, R29 ;  /* 0x0000001d180a7220 */ /* 0x040fe20000400000 */
[C---:B------:R-:W-:Y:S01]  /*0520*/  FMUL R29, R24.reuse, R21 ;  /* 0x00000015181d7220 */ /* 0x040fe20000400000 */
[C---:B------:R-:W-:Y:S01]  /*0530*/  FMUL R21, R24.reuse, R8 ;  /* 0x0000000818157220 */ /* 0x040fe20000400000 */
[C---:B------:R-:W-:Y:S01]  /*0540*/  FMUL R25, R24.reuse, R25 ;  /* 0x0000001918197220 */ /* 0x040fe20000400000 */
[C---:B------:R-:W-:Y:S01]  /*0550*/  FMUL R27, R24.reuse, R27 ;  /* 0x0000001b181b7220 */ /* 0x040fe20000400000 */
[C---:B------:R-:W-:Y:S01]  /*0560*/  FMUL R26, R24.reuse, R26 ;  /* 0x0000001a181a7220 */ /* 0x040fe20000400000 */
[----:B------:R-:W-:Y:S01]  /*0570*/  FMUL R9, R24, R9 ;  /* 0x0000000918097220 */ /* 0x000fe20000400000 */
[C-C-:B------:R-:W-:Y:S01]  /*0580*/  FFMA R25, R17.reuse, R25, R18.reuse ;  /* 0x0000001911197223 */ /* 0x140fe20000000012 */
[C-C-:B------:R-:W-:Y:S01]  /*0590*/  FFMA R10, R17.reuse, R10, R18.reuse ;  /* 0x0000000a110a7223 */ /* 0x140fe20000000012 */
[C-C-:B------:R-:W-:Y:S01]  /*05a0*/  FFMA R27, R17.reuse, R27, R18.reuse ;  /* 0x0000001b111b7223 */ /* 0x140fe20000000012 */
[----:B------:R-:W-:-:S02]  /*05b0*/  FFMA R29, R17, R29, R18 ;  /* 0x0000001d111d7223 */ /* 0x000fc40000000012 */
[----:B------:R-:W-:Y:S02]  /*05c0*/  FSETP.GEU.AND P6, PT, R25, RZ, PT ;  /* 0x000000ff1900720b */ /* 0x000fe40003fce000 */
[----:B------:R-:W-:Y:S02]  /*05d0*/  FSETP.GEU.AND P5, PT, R27, RZ, PT ;  /* 0x000000ff1b00720b */ /* 0x000fe40003fae000 */
[----:B------:R-:W-:Y:S02]  /*05e0*/  FSEL R8, R25, RZ, P6 ;  /* 0x000000ff19087208 */ /* 0x000fe40003000000 */
[----:B------:R-:W-:-:S04]  /*05f0*/  FSETP.GEU.AND P4, PT, R10, RZ, PT ;  /* 0x000000ff0a00720b */ /* 0x000fc80003f8e000 */
[----:B------:R-:W-:Y:S01]  /*0600*/  FSEL R10, R10, RZ, P4 ;  /* 0x000000ff0a0a7208 */ /* 0x000fe20002000000 */
[----:B0-----:R0:W-:Y:S02]  /*0610*/  STG.E.128 desc[UR6][R22.64], R12 ;  /* 0x0000000c16007986 */ /* 0x0011e4000c101d06 */
[C-C-:B0-----:R-:W-:Y:S01]  /*0620*/  FFMA R12, R17.reuse, R21, R18.reuse ;  /* 0x00000015110c7223 */ /* 0x141fe20000000012 */
[----:B------:R-:W-:Y:S01]  /*0630*/  IADD3.X R21, R28, UR5, RZ, P0, !PT ;  /* 0x000000051c157c10 */ /* 0x000fe200087fe4ff */
[----:B------:R-:W-:Y:S01]  /*0640*/  FMUL R15, R24, R11 ;  /* 0x0000000b180f7220 */ /* 0x000fe20000400000 */
[C-C-:B------:R-:W-:Y:S01]  /*0650*/  FFMA R11, R17.reuse, R26, R18.reuse ;  /* 0x0000001a110b7223 */ /* 0x140fe20000000012 */
[C-C-:B------:R-:W-:Y:S01]  /*0660*/  FFMA R13, R17.reuse, R9, R18.reuse ;  /* 0x00000009110d7223 */ /* 0x140fe20000000012 */
[----:B------:R-:W-:Y:S01]  /*0670*/  FSETP.GEU.AND P2, PT, R12, RZ, PT ;  /* 0x000000ff0c00720b */ /* 0x000fe20003f4e000 */
[----:B-1----:R0:W-:Y:S01]  /*0680*/  STG.E.128 desc[UR6][R20.64+0x800], R4 ;  /* 0x0008000414007986 */ /* 0x0021e2000c101d06 */
[----:B------:R-:W-:Y:S01]  /*0690*/  FFMA R15, R17, R15, R18 ;  /* 0x0000000f110f7223 */ /* 0x000fe20000000012 */
[----:B------:R-:W-:Y:S01]  /*06a0*/  FSETP.GEU.AND P3, PT, R11, RZ, PT ;  /* 0x000000ff0b00720b */ /* 0x000fe20003f6e000 */
[----:B------:R-:W-:Y:S01]  /*06b0*/  ULDC.64 UR4, c[0x0][0x240] ;  /* 0x0000900000047ab9 */ /* 0x000fe20000000a00 */
[----:B------:R-:W-:Y:S01]  /*06c0*/  BAR.SYNC.DEFER_BLOCKING 0x0 ;  /* 0x0000000000007b1d */ /* 0x000fe20000010000 */
[----:B------:R-:W-:-:S02]  /*06d0*/  FSETP.GEU.AND P1, PT, R13, RZ, PT ;  /* 0x000000ff0d00720b */ /* 0x000fc40003f2e000 */
[----:B------:R-:W-:Y:S02]  /*06e0*/  FSETP.GEU.AND P0, PT, R29, RZ, PT ;  /* 0x000000ff1d00720b */ /* 0x000fe40003f0e000 */
[----:B------:R-:W-:Y:S02]  /*06f0*/  FSETP.GEU.AND P6, PT, R15, RZ, PT ;  /* 0x000000ff0f00720b */ /* 0x000fe40003fce000 */
[----:B------:R-:W-:Y:S02]  /*0700*/  FSEL R9, R27, RZ, P5 ;  /* 0x000000ff1b097208 */ /* 0x000fe40002800000 */
[----:B------:R-:W-:Y:S02]  /*0710*/  FSEL R11, R11, RZ, P3 ;  /* 0x000000ff0b0b7208 */ /* 0x000fe40001800000 */
[----:B------:R-:W-:Y:S02]  /*0720*/  FSEL R12, R12, RZ, P2 ;  /* 0x000000ff0c0c7208 */ /* 0x000fe40001000000 */
[----:B------:R-:W-:Y:S01]  /*0730*/  FSEL R13, R13, RZ, P1 ;  /* 0x000000ff0d0d7208 */ /* 0x000fe20000800000 */
[----:B0-----:R-:W0:Y:S01]  /*0740*/  LDC.64 R4, c[0x0][0x240] ;  /* 0x00009000ff047b82 */ /* 0x001e220000000a00 */
[----:B------:R-:W-:-:S02]  /*0750*/  FSEL R14, R29, RZ, P0 ;  /* 0x000000ff1d0e7208 */ /* 0x000fc40000000000 */
[----:B------:R-:W-:Y:S02]  /*0760*/  FSEL R15, R15, RZ, P6 ;  /* 0x000000ff0f0f7208 */ /* 0x000fe40003000000 */
[----:B------:R-:W-:Y:S02]  /*0770*/  FSETP.GTU.AND P2, PT, R10, RZ, PT ;  /* 0x000000ff0a00720b */ /* 0x000fe40003f4c000 */
[----:B------:R-:W-:Y:S02]  /*0780*/  FSETP.GTU.AND P0, PT, R8, RZ, PT ;  /* 0x000000ff0800720b */ /* 0x000fe40003f0c000 */
[----:B------:R-:W-:Y:S01]  /*0790*/  SEL R7, RZ, 0x1, P2 ;  /* 0x00000001ff077807 */ /* 0x000fe20001000000 */
[----:B------:R1:W-:Y:S01]  /*07a0*/  STS.128 [R2], R8 ;  /* 0x0000000802007388 */ /* 0x0003e20000000c00 */
[----:B------:R-:W-:Y:S02]  /*07b0*/  FSETP.GTU.AND P1, PT, R9, RZ, PT ;  /* 0x000000ff0900720b */ /* 0x000fe40003f2c000 */
[----:B------:R-:W-:Y:S01]  /*07c0*/  FSETP.GTU.AND P4, PT, R14, RZ, PT ;  /* 0x000000ff0e00720b */ /* 0x000fe20003f8c000 */
[----:B------:R2:W-:Y:S01]  /*07d0*/  STS.128 [R2+0x10], R12 ;  /* 0x0000100c02007388 */ /* 0x0005e20000000c00 */
[----:B------:R-:W-:Y:S01]  /*07e0*/  BAR.SYNC.DEFER_BLOCKING 0x0 ;  /* 0x0000000000007b1d */ /* 0x000fe20000010000 */
[----:B------:R-:W-:-:S02]  /*07f0*/  FSETP.GTU.AND P2, PT, R15, RZ, PT ;  /* 0x000000ff0f00720b */ /* 0x000fc40003f4c000 */
[----:B------:R-:W-:Y:S02]  /*0800*/  FSETP.GTU.AND P3, PT, R11, RZ, PT ;  /* 0x000000ff0b00720b */ /* 0x000fe40003f6c000 */
[----:B------:R-:W-:Y:S01]  /*0810*/  SEL R6, RZ, 0x1, P4 ;  /* 0x00000001ff067807 */ /* 0x000fe20002000000 */
[----:B0-----:R-:W-:Y:S01]  /*0820*/  IMAD.WIDE R4, R16, 0x4, R4 ;  /* 0x0000000410047825 */ /* 0x001fe200078e0204 */
[----:B-1----:R-:W-:Y:S02]  /*0830*/  SEL R9, RZ, 0x1, P1 ;  /* 0x00000001ff097807 */ /* 0x002fe40000800000 */
[----:B------:R-:W-:Y:S02]  /*0840*/  FSETP.GTU.AND P1, PT, R13, RZ, PT ;  /* 0x000000ff0d00720b */ /* 0x000fe40003f2c000 */
[----:B--2---:R-:W-:Y:S02]  /*0850*/  SEL R2, RZ, 0x1, P0 ;  /* 0x00000001ff027807 */ /* 0x004fe40000000000 */
[----:B------:R-:W-:-:S02]  /*0860*/  FSETP.GTU.AND P0, PT, R12, RZ, PT ;  /* 0x000000ff0c00720b */ /* 0x000fc40003f0c000 */
[----:B------:R-:W-:Y:S02]  /*0870*/  SEL R8, RZ, 0x1, P3 ;  /* 0x00000001ff087807 */ /* 0x000fe40001800000 */
[----:B------:R-:W-:Y:S02]  /*0880*/  SEL R12, RZ, 0x1, P0 ;  /* 0x00000001ff0c7807 */ /* 0x000fe40000000000 */
[----:B------:R-:W-:Y:S02]  /*0890*/  PRMT R9, R2, 0x3340, R9 ;  /* 0x0000334002097816 */ /* 0x000fe40000000009 */
[----:B------:R-:W-:Y:S01]  /*08a0*/  PRMT R8, R7, 0x3340, R8 ;  /* 0x0000334007087816 */ /* 0x000fe20000000008 */
[----:B------:R-:W0:Y:S01]  /*08b0*/  LDS.128 R20, [R3] ;  /* 0x0000000003147984 */ /* 0x000e220000000c00 */
[----:B------:R-:W-:Y:S02]  /*08c0*/  IADD3 R2, P0, R19, UR4, RZ ;  /* 0x0000000413027c10 */ /* 0x000fe4000ff1e0ff */
[----:B------:R-:W-:Y:S01]  /*08d0*/  PRMT R8, R9, 0x5410, R8 ;  /* 0x0000541009087816 */ /* 0x000fe20000000008 */
[----:B------:R1:W2:Y:S02]  /*08e0*/  LDS.128 R24, [R3+0x800] ;  /* 0x0008000003187984 */ /* 0x0002a40000000c00 */
[----:B-1----:R-:W-:-:S04]  /*08f0*/  SEL R3, RZ, 0x1, P2 ;  /* 0x00000001ff037807 */ /* 0x002fc80001000000 */
[----:B------:R-:W-:Y:S02]  /*0900*/  PRMT R10, R6, 0x3340, R3 ;  /* 0x00003340060a7816 */ /* 0x000fe40000000003 */
[----:B------:R-:W-:Y:S02]  /*0910*/  SEL R3, RZ, 0x1, P1 ;  /* 0x00000001ff037807 */ /* 0x000fe40000800000 */
[----:B------:R-:W-:Y:S02]  /*0920*/  IADD3 R6, P1, R0, UR8, RZ ;  /* 0x0000000800067c10 */ /* 0x000fe4000ff3e0ff */
[----:B------:R-:W-:Y:S02]  /*0930*/  PRMT R11, R12, 0x3340, R3 ;  /* 0x000033400c0b7816 */ /* 0x000fe40000000003 */
[----:B------:R-:W-:Y:S02]  /*0940*/  IADD3.X R3, R28, UR5, RZ, P0, !PT ;  /* 0x000000051c037c10 */ /* 0x000fe400087fe4ff */
[----:B------:R-:W-:-:S02]  /*0950*/  LEA.HI.X.SX32 R7, R0, UR9, 0x1, P1 ;  /* 0x0000000900077c11 */ /* 0x000fc400088f0eff */
[----:B------:R-:W-:Y:S01]  /*0960*/  PRMT R9, R11, 0x5410, R10 ;  /* 0x000054100b097816 */ /* 0x000fe2000000000a */
[----:B0-----:R-:W-:Y:S04]  /*0970*/  STG.E.128 desc[UR6][R4.64], R20 ;  /* 0x0000001404007986 */ /* 0x001fe8000c101d06 */
[----:B--2---:R-:W-:Y:S04]  /*0980*/  STG.E.128 desc[UR6][R2.64+0x800], R24 ;  /* 0x0008001802007986 */ /* 0x004fe8000c101d06 */
[----:B------:R-:W-:Y:S01]  /*0990*/  STG.E.64 desc[UR6][R6.64], R8 ;  /* 0x0000000806007986 */ /* 0x000fe2000c101b06 */
[----:B------:R-:W-:Y:S05]  /*09a0*/  EXIT ;  /* 0x000000000000794d */ /* 0x000fea0003800000 */
.L_x_0:
[----:B------:R-:W-:-:S00]  /*09b0*/  BRA `(.L_x_0) ;  /* 0xfffffffc00fc7947 */ /* 0x000fc0000383ffff */
[----:B------:R-:W-:-:S00]  /*09c0*/  NOP ;  /* 0x0000000000007918 */ /* 0x000fc00000000000 */
        /* <DEDUP_REMOVED lines=11> */
.L_x_1:


//--------------------- .nv.global.init           --------------------------
	.section	.nv.global.init,"aw",@progbits
.nv.global.init:
	.type		_$_str,@object
	.size		_$_str,(_$_str_$_2 - _$_str)
_$_str:
        /*0000*/ 	.byte	0x5f, 0x5f, 0x43, 0x55, 0x44, 0x41, 0x5f, 0x46, 0x54, 0x5a, 0x00
	.type		_$_str_$_2,@object
	.size		_$_str_$_2,(.L_1 - _$_str_$_2)
_$_str_$_2:
        /*000b*/ 	.byte	0x5f, 0x5f, 0x43, 0x55, 0x44, 0x41, 0x5f, 0x50, 0x52, 0x45, 0x43, 0x5f, 0x53, 0x51, 0x52, 0x54
        /*001b*/ 	.byte	0x00
.L_1:


//--------------------- .nv.shared.triton_poi_fused__native_batch_norm_legit_no_training_convolution_relu_threshold_backward_32 --------------------------
	.section	.nv.shared.triton_poi_fused__native_batch_norm_legit_no_training_convolution_relu_threshold_backward_32,"aw",@nobits
	.sectionflags	@""
	.align	16
	.zero		1024


//--------------------- .nv.constant0.triton_poi_fused__native_batch_norm_legit_no_training_convolution_relu_threshold_backward_32 --------------------------
	.section	.nv.constant0.triton_poi_fused__native_batch_norm_legit_no_training_convolution_relu_threshold_backward_32,"a",@progbits
	.sectionflags	@""
	.align	4
.nv.constant0.triton_poi_fused__native_batch_norm_legit_no_training_convolution_relu_threshold_backward_32:
	.zero		596
